//
// Generated by NVIDIA NVVM Compiler
//
// Compiler Build ID: CL-36424714
// Cuda compilation tools, release 13.0, V13.0.88
// Based on NVVM 20.0.0
//

.version 9.0
.target sm_100
.address_size 64

	// .globl	find_maxes

.visible .entry find_maxes(
	.param .u32 find_maxes_param_0,
	.param .u64 .ptr .align 1 find_maxes_param_1,
	.param .u64 .ptr .align 1 find_maxes_param_2
)
{
	.reg .pred 	%p<59>;
	.reg .b32 	%r<297>;
	.reg .b64 	%rd<43>;

	ld.param.u32 	%r159, [find_maxes_param_0];
	ld.param.u64 	%rd11, [find_maxes_param_1];
	cvta.to.global.u64 	%rd1, %rd11;
	mov.u32 	%r160, %ctaid.x;
	mov.u32 	%r161, %ntid.x;
	mul.lo.s32 	%r1, %r160, %r161;
	mov.u32 	%r2, %tid.x;
	add.s32 	%r3, %r1, %r2;
	mov.u32 	%r162, %ctaid.y;
	mov.u32 	%r163, %ntid.y;
	mov.u32 	%r164, %tid.y;
	mad.lo.s32 	%r165, %r162, %r163, %r164;
	max.s32 	%r166, %r3, %r165;
	setp.ge.s32 	%p2, %r166, %r159;
	@%p2 bra 	$L__BB0_105;
	ld.global.u32 	%r296, [%rd1];
	setp.ne.s32 	%p3, %r165, 0;
	add.s32 	%r167, %r165, -1;
	mul.lo.s32 	%r168, %r167, %r159;
	setp.gt.s32 	%p4, %r3, 0;
	add.s32 	%r6, %r3, -1;
	and.pred  	%p1, %p4, %p3;
	add.s32 	%r169, %r6, %r168;
	mul.wide.u32 	%rd12, %r169, 4;
	add.s64 	%rd2, %rd1, %rd12;
	sub.s32 	%r170, %r159, %r3;
	and.b32  	%r7, %r170, 7;
	and.b32  	%r8, %r170, 3;
	sub.s32 	%r171, %r1, %r159;
	add.s32 	%r9, %r171, %r2;
	and.b32  	%r172, %r170, -8;
	neg.s32 	%r10, %r172;
	add.s32 	%r11, %r3, %r168;
	cvt.s64.s32 	%rd3, %r168;
	not.pred 	%p57, %p1;
	mov.u32 	%r235, %r165;
$L__BB0_2:
	setp.gt.u32 	%p5, %r9, -8;
	mul.lo.s32 	%r14, %r235, %r159;
	add.s32 	%r174, %r6, %r14;
	mul.wide.s32 	%rd13, %r174, 4;
	add.s64 	%rd4, %rd1, %rd13;
	mov.u32 	%r267, %r3;
	@%p5 bra 	$L__BB0_53;
	add.s32 	%r238, %r3, %r14;
	mov.u32 	%r237, %r11;
	mov.u32 	%r239, %r10;
	mov.u32 	%r267, %r3;
$L__BB0_4:
	.pragma "nounroll";
	setp.eq.s32 	%p6, %r165, 0;
	mul.wide.s32 	%rd14, %r238, 4;
	add.s64 	%rd15, %rd1, %rd14;
	add.s64 	%rd5, %rd15, 16;
	ld.global.u32 	%r243, [%rd15];
	@%p6 bra 	$L__BB0_6;
	mul.wide.s32 	%rd16, %r237, 4;
	add.s64 	%rd17, %rd1, %rd16;
	ld.global.u32 	%r175, [%rd17];
	sub.s32 	%r243, %r243, %r175;
$L__BB0_6:
	setp.lt.s32 	%p7, %r3, 1;
	@%p7 bra 	$L__BB0_8;
	ld.global.u32 	%r176, [%rd4];
	sub.s32 	%r243, %r243, %r176;
$L__BB0_8:
	@%p57 bra 	$L__BB0_10;
	ld.global.u32 	%r177, [%rd2];
	add.s32 	%r243, %r177, %r243;
$L__BB0_10:
	cvt.s64.s32 	%rd18, %r267;
	add.s64 	%rd19, %rd3, %rd18;
	shl.b64 	%rd20, %rd19, 2;
	add.s64 	%rd21, %rd1, %rd20;
	add.s64 	%rd6, %rd21, 16;
	max.s32 	%r28, %r296, %r243;
	ld.global.u32 	%r246, [%rd5+-12];
	@%p6 bra 	$L__BB0_12;
	ld.global.u32 	%r178, [%rd6+-12];
	sub.s32 	%r246, %r246, %r178;
$L__BB0_12:
	@%p7 bra 	$L__BB0_14;
	ld.global.u32 	%r179, [%rd4];
	sub.s32 	%r246, %r246, %r179;
$L__BB0_14:
	@%p57 bra 	$L__BB0_16;
	ld.global.u32 	%r180, [%rd2];
	add.s32 	%r246, %r180, %r246;
$L__BB0_16:
	max.s32 	%r36, %r28, %r246;
	ld.global.u32 	%r249, [%rd5+-8];
	@%p6 bra 	$L__BB0_18;
	ld.global.u32 	%r181, [%rd6+-8];
	sub.s32 	%r249, %r249, %r181;
$L__BB0_18:
	@%p7 bra 	$L__BB0_20;
	ld.global.u32 	%r182, [%rd4];
	sub.s32 	%r249, %r249, %r182;
$L__BB0_20:
	@%p57 bra 	$L__BB0_22;
	ld.global.u32 	%r183, [%rd2];
	add.s32 	%r249, %r183, %r249;
$L__BB0_22:
	max.s32 	%r44, %r36, %r249;
	ld.global.u32 	%r252, [%rd5+-4];
	@%p6 bra 	$L__BB0_24;
	ld.global.u32 	%r184, [%rd6+-4];
	sub.s32 	%r252, %r252, %r184;
$L__BB0_24:
	@%p7 bra 	$L__BB0_26;
	ld.global.u32 	%r185, [%rd4];
	sub.s32 	%r252, %r252, %r185;
$L__BB0_26:
	@%p57 bra 	$L__BB0_28;
	ld.global.u32 	%r186, [%rd2];
	add.s32 	%r252, %r186, %r252;
$L__BB0_28:
	max.s32 	%r52, %r44, %r252;
	ld.global.u32 	%r255, [%rd5];
	@%p6 bra 	$L__BB0_30;
	ld.global.u32 	%r187, [%rd6];
	sub.s32 	%r255, %r255, %r187;
$L__BB0_30:
	@%p7 bra 	$L__BB0_32;
	ld.global.u32 	%r188, [%rd4];
	sub.s32 	%r255, %r255, %r188;
$L__BB0_32:
	@%p57 bra 	$L__BB0_34;
	ld.global.u32 	%r189, [%rd2];
	add.s32 	%r255, %r189, %r255;
$L__BB0_34:
	max.s32 	%r60, %r52, %r255;
	ld.global.u32 	%r258, [%rd5+4];
	@%p6 bra 	$L__BB0_36;
	ld.global.u32 	%r190, [%rd6+4];
	sub.s32 	%r258, %r258, %r190;
$L__BB0_36:
	@%p7 bra 	$L__BB0_38;
	ld.global.u32 	%r191, [%rd4];
	sub.s32 	%r258, %r258, %r191;
$L__BB0_38:
	@%p57 bra 	$L__BB0_40;
	ld.global.u32 	%r192, [%rd2];
	add.s32 	%r258, %r192, %r258;
$L__BB0_40:
	max.s32 	%r68, %r60, %r258;
	ld.global.u32 	%r261, [%rd5+8];
	@%p6 bra 	$L__BB0_42;
	ld.global.u32 	%r193, [%rd6+8];
	sub.s32 	%r261, %r261, %r193;
$L__BB0_42:
	@%p7 bra 	$L__BB0_44;
	ld.global.u32 	%r194, [%rd4];
	sub.s32 	%r261, %r261, %r194;
$L__BB0_44:
	@%p57 bra 	$L__BB0_46;
	ld.global.u32 	%r195, [%rd2];
	add.s32 	%r261, %r195, %r261;
$L__BB0_46:
	max.s32 	%r76, %r68, %r261;
	ld.global.u32 	%r264, [%rd5+12];
	@%p6 bra 	$L__BB0_48;
	ld.global.u32 	%r196, [%rd6+12];
	sub.s32 	%r264, %r264, %r196;
$L__BB0_48:
	setp.lt.s32 	%p28, %r3, 1;
	@%p28 bra 	$L__BB0_50;
	ld.global.u32 	%r197, [%rd4];
	sub.s32 	%r264, %r264, %r197;
$L__BB0_50:
	@%p57 bra 	$L__BB0_52;
	ld.global.u32 	%r198, [%rd2];
	add.s32 	%r264, %r198, %r264;
$L__BB0_52:
	max.s32 	%r296, %r76, %r264;
	add.s32 	%r267, %r267, 8;
	add.s32 	%r239, %r239, 8;
	add.s32 	%r238, %r238, 8;
	add.s32 	%r237, %r237, 8;
	setp.ne.s32 	%p30, %r239, 0;
	@%p30 bra 	$L__BB0_4;
$L__BB0_53:
	setp.eq.s32 	%p31, %r7, 0;
	@%p31 bra 	$L__BB0_103;
	add.s32 	%r200, %r7, -1;
	setp.lt.u32 	%p32, %r200, 3;
	@%p32 bra 	$L__BB0_80;
	setp.eq.s32 	%p33, %r165, 0;
	add.s32 	%r201, %r267, %r14;
	mul.wide.s32 	%rd22, %r201, 4;
	add.s64 	%rd7, %rd1, %rd22;
	ld.global.u32 	%r270, [%rd7];
	@%p33 bra 	$L__BB0_57;
	cvt.u32.u64 	%r202, %rd3;
	add.s32 	%r203, %r267, %r202;
	mul.wide.s32 	%rd23, %r203, 4;
	add.s64 	%rd24, %rd1, %rd23;
	ld.global.u32 	%r204, [%rd24];
	sub.s32 	%r270, %r270, %r204;
$L__BB0_57:
	setp.lt.s32 	%p34, %r3, 1;
	@%p34 bra 	$L__BB0_59;
	ld.global.u32 	%r205, [%rd4];
	sub.s32 	%r270, %r270, %r205;
$L__BB0_59:
	@%p57 bra 	$L__BB0_61;
	ld.global.u32 	%r206, [%rd2];
	add.s32 	%r270, %r206, %r270;
$L__BB0_61:
	setp.eq.s32 	%p36, %r165, 0;
	max.s32 	%r99, %r296, %r270;
	ld.global.u32 	%r273, [%rd7+4];
	cvt.s64.s32 	%rd25, %r267;
	add.s64 	%rd26, %rd25, %rd3;
	shl.b64 	%rd27, %rd26, 2;
	add.s64 	%rd8, %rd1, %rd27;
	@%p36 bra 	$L__BB0_63;
	ld.global.u32 	%r207, [%rd8+4];
	sub.s32 	%r273, %r273, %r207;
$L__BB0_63:
	setp.lt.s32 	%p37, %r3, 1;
	@%p37 bra 	$L__BB0_65;
	ld.global.u32 	%r208, [%rd4];
	sub.s32 	%r273, %r273, %r208;
$L__BB0_65:
	@%p57 bra 	$L__BB0_67;
	ld.global.u32 	%r209, [%rd2];
	add.s32 	%r273, %r209, %r273;
$L__BB0_67:
	max.s32 	%r107, %r99, %r273;
	ld.global.u32 	%r276, [%rd7+8];
	@%p36 bra 	$L__BB0_69;
	ld.global.u32 	%r210, [%rd8+8];
	sub.s32 	%r276, %r276, %r210;
$L__BB0_69:
	@%p37 bra 	$L__BB0_71;
	ld.global.u32 	%r211, [%rd4];
	sub.s32 	%r276, %r276, %r211;
$L__BB0_71:
	@%p57 bra 	$L__BB0_73;
	ld.global.u32 	%r212, [%rd2];
	add.s32 	%r276, %r212, %r276;
$L__BB0_73:
	max.s32 	%r115, %r107, %r276;
	ld.global.u32 	%r279, [%rd7+12];
	@%p36 bra 	$L__BB0_75;
	ld.global.u32 	%r213, [%rd8+12];
	sub.s32 	%r279, %r279, %r213;
$L__BB0_75:
	setp.lt.s32 	%p43, %r3, 1;
	@%p43 bra 	$L__BB0_77;
	ld.global.u32 	%r214, [%rd4];
	sub.s32 	%r279, %r279, %r214;
$L__BB0_77:
	@%p57 bra 	$L__BB0_79;
	ld.global.u32 	%r215, [%rd2];
	add.s32 	%r279, %r215, %r279;
$L__BB0_79:
	max.s32 	%r296, %r115, %r279;
	add.s32 	%r267, %r267, 4;
$L__BB0_80:
	setp.eq.s32 	%p45, %r8, 0;
	@%p45 bra 	$L__BB0_103;
	setp.eq.s32 	%p46, %r8, 1;
	@%p46 bra 	$L__BB0_95;
	setp.eq.s32 	%p47, %r165, 0;
	add.s32 	%r217, %r267, %r14;
	mul.wide.s32 	%rd28, %r217, 4;
	add.s64 	%rd9, %rd1, %rd28;
	ld.global.u32 	%r285, [%rd9];
	@%p47 bra 	$L__BB0_84;
	cvt.u32.u64 	%r218, %rd3;
	add.s32 	%r219, %r267, %r218;
	mul.wide.s32 	%rd29, %r219, 4;
	add.s64 	%rd30, %rd1, %rd29;
	ld.global.u32 	%r220, [%rd30];
	sub.s32 	%r285, %r285, %r220;
$L__BB0_84:
	setp.lt.s32 	%p48, %r3, 1;
	@%p48 bra 	$L__BB0_86;
	ld.global.u32 	%r221, [%rd4];
	sub.s32 	%r285, %r285, %r221;
$L__BB0_86:
	@%p57 bra 	$L__BB0_88;
	ld.global.u32 	%r222, [%rd2];
	add.s32 	%r285, %r222, %r285;
$L__BB0_88:
	setp.eq.s32 	%p50, %r165, 0;
	max.s32 	%r135, %r296, %r285;
	ld.global.u32 	%r288, [%rd9+4];
	@%p50 bra 	$L__BB0_90;
	cvt.s64.s32 	%rd31, %r267;
	add.s64 	%rd32, %rd31, %rd3;
	shl.b64 	%rd33, %rd32, 2;
	add.s64 	%rd34, %rd1, %rd33;
	ld.global.u32 	%r223, [%rd34+4];
	sub.s32 	%r288, %r288, %r223;
$L__BB0_90:
	setp.lt.s32 	%p51, %r3, 1;
	@%p51 bra 	$L__BB0_92;
	ld.global.u32 	%r224, [%rd4];
	sub.s32 	%r288, %r288, %r224;
$L__BB0_92:
	@%p57 bra 	$L__BB0_94;
	ld.global.u32 	%r225, [%rd2];
	add.s32 	%r288, %r225, %r288;
$L__BB0_94:
	max.s32 	%r296, %r135, %r288;
	add.s32 	%r267, %r267, 2;
$L__BB0_95:
	and.b32  	%r227, %r170, 1;
	setp.eq.b32 	%p53, %r227, 1;
	not.pred 	%p54, %p53;
	@%p54 bra 	$L__BB0_103;
	setp.eq.s32 	%p55, %r165, 0;
	add.s32 	%r228, %r267, %r14;
	mul.wide.s32 	%rd35, %r228, 4;
	add.s64 	%rd36, %rd1, %rd35;
	ld.global.u32 	%r294, [%rd36];
	@%p55 bra 	$L__BB0_98;
	cvt.u32.u64 	%r229, %rd3;
	add.s32 	%r230, %r267, %r229;
	mul.wide.s32 	%rd37, %r230, 4;
	add.s64 	%rd38, %rd1, %rd37;
	ld.global.u32 	%r231, [%rd38];
	sub.s32 	%r294, %r294, %r231;
$L__BB0_98:
	setp.lt.s32 	%p56, %r3, 1;
	@%p56 bra 	$L__BB0_100;
	ld.global.u32 	%r232, [%rd4];
	sub.s32 	%r294, %r294, %r232;
$L__BB0_100:
	@%p57 bra 	$L__BB0_102;
	ld.global.u32 	%r233, [%rd2];
	add.s32 	%r294, %r233, %r294;
$L__BB0_102:
	max.s32 	%r296, %r296, %r294;
$L__BB0_103:
	add.s32 	%r235, %r235, 1;
	setp.lt.s32 	%p58, %r235, %r159;
	@%p58 bra 	$L__BB0_2;
	ld.param.u64 	%rd42, [find_maxes_param_2];
	mad.lo.s32 	%r234, %r165, %r159, %r3;
	cvta.to.global.u64 	%rd39, %rd42;
	mul.wide.s32 	%rd40, %r234, 4;
	add.s64 	%rd41, %rd39, %rd40;
	st.global.u32 	[%rd41], %r296;
$L__BB0_105:
	ret;

}


// ===== COMPILED SASS (sm_100) =====

	.target	sm_100

	.elftype	@"ET_EXEC"


//--------------------- .note.nv.tkinfo           --------------------------
	.section	.note.nv.tkinfo,"",@"SHT_NOTE"
	.sectionflags	@"SHF_NOTE_NV_TKINFO"
	.tkinfo
        /*0018*/ 	.word	0x00000002
        /*0030*/ 	.string	""
        /*0030*/ 	.string	"ptxas"
        /*0030*/ 	.string	"Cuda compilation tools, release 13.0, V13.0.88"
        /*0030*/ 	.string	"Build cuda_13.0.r13.0/compiler.36424714_0"
        /*0030*/ 	.string	"-arch sm_100 -m 64 "



//--------------------- .note.nv.cuinfo           --------------------------
	.section	.note.nv.cuinfo,"",@"SHT_NOTE"
	.sectionflags	@"SHF_NOTE_NV_CUINFO"
        /*0018*/ 	.short	0x0002
        /*001a*/ 	.short	0x0064
        /*001c*/ 	.short	0x0082
	.zero		2


//--------------------- .nv.info                  --------------------------
	.section	.nv.info,"",@"SHT_CUDA_INFO"
	.align	4


	//----- nvinfo : EIATTR_REGCOUNT
	.align		4
        /*0000*/ 	.byte	0x04, 0x2f
        /*0002*/ 	.short	(.L_1 - .L_0)
	.align		4
.L_0:
        /*0004*/ 	.word	index@(find_maxes)
        /*0008*/ 	.word	0x00000020


	//----- nvinfo : EIATTR_FRAME_SIZE
	.align		4
.L_1:
        /*000c*/ 	.byte	0x04, 0x11
        /*000e*/ 	.short	(.L_3 - .L_2)
	.align		4
.L_2:
        /*0010*/ 	.word	index@(find_maxes)
        /*0014*/ 	.word	0x00000000


	//----- nvinfo : EIATTR_MIN_STACK_SIZE
	.align		4
.L_3:
        /*0018*/ 	.byte	0x04, 0x12
        /*001a*/ 	.short	(.L_5 - .L_4)
	.align		4
.L_4:
        /*001c*/ 	.word	index@(find_maxes)
        /*0020*/ 	.word	0x00000000
.L_5:


//--------------------- .nv.compat                --------------------------
	.section	.nv.compat,"",@"SHT_CUDA_COMPAT_INFO"
	.align	4
        /*0000*/ 	.byte	0x02, 0x09, 0x00, 0x00, 0x02, 0x02, 0x01, 0x00, 0x02, 0x05, 0x05, 0x00, 0x03, 0x07, 0x01, 0x01
        /*0010*/ 	.byte	0x02, 0x03, 0x00, 0x00, 0x02, 0x06, 0x01, 0x00, 0x04, 0x0b, 0x08, 0x00, 0x09, 0x00, 0x00, 0x00
        /*0020*/ 	.byte	0x00, 0x00, 0x00, 0x00


//--------------------- .nv.info.find_maxes       --------------------------
	.section	.nv.info.find_maxes,"",@"SHT_CUDA_INFO"
	.sectionflags	@""
	.align	4


	//----- nvinfo : EIATTR_CUDA_API_VERSION
	.align		4
        /*0000*/ 	.byte	0x04, 0x37
        /*0002*/ 	.short	(.L_7 - .L_6)
.L_6:
        /*0004*/ 	.word	0x00000082


	//----- nvinfo : EIATTR_KPARAM_INFO
	.align		4
.L_7:
        /*0008*/ 	.byte	0x04, 0x17
        /*000a*/ 	.short	(.L_9 - .L_8)
.L_8:
        /*000c*/ 	.word	0x00000000
        /*0010*/ 	.short	0x0002
        /*0012*/ 	.short	0x0010
        /*0014*/ 	.byte	0x00, 0xf5, 0x21, 0x00


	//----- nvinfo : EIATTR_KPARAM_INFO
	.align		4
.L_9:
        /*0018*/ 	.byte	0x04, 0x17
        /*001a*/ 	.short	(.L_11 - .L_10)
.L_10:
        /*001c*/ 	.word	0x00000000
        /*0020*/ 	.short	0x0001
        /*0022*/ 	.short	0x0008
        /*0024*/ 	.byte	0x00, 0xf5, 0x21, 0x00


	//----- nvinfo : EIATTR_KPARAM_INFO
	.align		4
.L_11:
        /*0028*/ 	.byte	0x04, 0x17
        /*002a*/ 	.short	(.L_13 - .L_12)
.L_12:
        /*002c*/ 	.word	0x00000000
        /*0030*/ 	.short	0x0000
        /*0032*/ 	.short	0x0000
        /*0034*/ 	.byte	0x00, 0xf0, 0x11, 0x00


	//----- nvinfo : EIATTR_SPARSE_MMA_MASK
	.align		4
.L_13:
        /*0038*/ 	.byte	0x03, 0x50
        /*003a*/ 	.short	0x0000


	//----- nvinfo : EIATTR_MAXREG_COUNT
	.align		4
        /*003c*/ 	.byte	0x03, 0x1b
        /*003e*/ 	.short	0x00ff


	//----- nvinfo : EIATTR_MERCURY_ISA_VERSION
	.align		4
        /*0040*/ 	.byte	0x03, 0x5f
        /*0042*/ 	.short	0x0101


	//----- nvinfo : EIATTR_VRC_CTA_INIT_COUNT
	.align		4
        /*0044*/ 	.byte	0x02, 0x4a
	.zero		1
	.zero		1


	//----- nvinfo : EIATTR_EXIT_INSTR_OFFSETS
	.align		4
        /*0048*/ 	.byte	0x04, 0x1c
        /*004a*/ 	.short	(.L_15 - .L_14)


	//   ....[0]....
.L_14:
        /*004c*/ 	.word	0x000000d0


	//   ....[1]....
        /*0050*/ 	.word	0x00000f90


	//----- nvinfo : EIATTR_CRS_STACK_SIZE
	.align		4
.L_15:
        /*0054*/ 	.byte	0x04, 0x1e
        /*0056*/ 	.short	(.L_17 - .L_16)
.L_16:
        /*0058*/ 	.word	0x00000000


	//----- nvinfo : EIATTR_CBANK_PARAM_SIZE
	.align		4
.L_17:
        /*005c*/ 	.byte	0x03, 0x19
        /*005e*/ 	.short	0x0018


	//----- nvinfo : EIATTR_PARAM_CBANK
	.align		4
        /*0060*/ 	.byte	0x04, 0x0a
        /*0062*/ 	.short	(.L_19 - .L_18)
	.align		4
.L_18:
        /*0064*/ 	.word	index@(.nv.constant0.find_maxes)
        /*0068*/ 	.short	0x0380
        /*006a*/ 	.short	0x0018


	//----- nvinfo : EIATTR_SW_WAR
	.align		4
.L_19:
        /*006c*/ 	.byte	0x04, 0x36
        /*006e*/ 	.short	(.L_21 - .L_20)
.L_20:
        /*0070*/ 	.word	0x00000008
.L_21:


//--------------------- .nv.callgraph             --------------------------
	.section	.nv.callgraph,"",@"SHT_CUDA_CALLGRAPH"
	.align	4
	.sectionentsize	8
	.align		4
        /*0000*/ 	.word	0x00000000
	.align		4
        /*0004*/ 	.word	0xffffffff
	.align		4
        /*0008*/ 	.word	0x00000000
	.align		4
        /*000c*/ 	.word	0xfffffffe
	.align		4
        /*0010*/ 	.word	0x00000000
	.align		4
        /*0014*/ 	.word	0xfffffffd
	.align		4
        /*0018*/ 	.word	0x00000000
	.align		4
        /*001c*/ 	.word	0xfffffffc


//--------------------- .text.find_maxes          --------------------------
	.section	.text.find_maxes,"ax",@progbits
	.align	128
        .global         find_maxes
        .type           find_maxes,@function
        .size           find_maxes,(.L_x_12 - find_maxes)
        .other          find_maxes,@"STO_CUDA_ENTRY STV_DEFAULT"
find_maxes:
.text.find_maxes:
[----:B------:R-:W-:Y:S01]  /*0000*/  LDC R1, c[0x0][0x37c] ;  /* 0x0000df00ff017b82 */ /* 0x000fe20000000800 */
[----:B------:R-:W0:Y:S07]  /*0010*/  S2R R3, SR_TID.Y ;  /* 0x0000000000037919 */ /* 0x000e2e0000002200 */
[----:B------:R-:W1:Y:S01]  /*0020*/  S2UR UR4, SR_CTAID.X ;  /* 0x00000000000479c3 */ /* 0x000e620000002500 */
[----:B------:R-:W1:Y:S01]  /*0030*/  LDCU UR5, c[0x0][0x360] ;  /* 0x00006c00ff0577ac */ /* 0x000e620008000800 */
[----:B------:R-:W2:Y:S06]  /*0040*/  S2R R6, SR_TID.X ;  /* 0x0000000000067919 */ /* 0x000eac0000002100 */
[----:B------:R-:W0:Y:S08]  /*0050*/  S2UR UR6, SR_CTAID.Y ;  /* 0x00000000000679c3 */ /* 0x000e300000002600 */
[----:B------:R-:W0:Y:S08]  /*0060*/  LDC R0, c[0x0][0x364] ;  /* 0x0000d900ff007b82 */ /* 0x000e300000000800 */
[----:B------:R-:W3:Y:S01]  /*0070*/  LDC R7, c[0x0][0x380] ;  /* 0x0000e000ff077b82 */ /* 0x000ee20000000800 */
[----:B-1----:R-:W-:Y:S01]  /*0080*/  UIMAD UR4, UR4, UR5, URZ ;  /* 0x00000005040472a4 */ /* 0x002fe2000f8e02ff */
[----:B0-----:R-:W-:-:S05]  /*0090*/  IMAD R0, R0, UR6, R3 ;  /* 0x0000000600007c24 */ /* 0x001fca000f8e0203 */
[----:B--2---:R-:W-:-:S05]  /*00a0*/  VIADD R3, R6, UR4 ;  /* 0x0000000406037c36 */ /* 0x004fca0008000000 */
[----:B------:R-:W-:-:S04]  /*00b0*/  VIMNMX R2, PT, PT, R3, R0, !PT ;  /* 0x0000000003027248 */ /* 0x000fc80007fe0100 */
[----:B---3--:R-:W-:-:S13]  /*00c0*/  ISETP.GE.AND P0, PT, R2, R7, PT ;  /* 0x000000070200720c */ /* 0x008fda0003f06270 */
[----:B------:R-:W-:Y:S05]  /*00d0*/  @P0 EXIT ;  /* 0x000000000000094d */ /* 0x000fea0003800000 */
[----:B------:R-:W0:Y:S01]  /*00e0*/  LDC.64 R22, c[0x0][0x388] ;  /* 0x0000e200ff167b82 */ /* 0x000e220000000a00 */
[----:B------:R-:W0:Y:S07]  /*00f0*/  LDCU.64 UR6, c[0x0][0x358] ;  /* 0x00006b00ff0677ac */ /* 0x000e2e0008000a00 */
[----:B------:R-:W1:Y:S01]  /*0100*/  LDC.64 R8, c[0x0][0x388] ;  /* 0x0000e200ff087b82 */ /* 0x000e620000000a00 */
[----:B------:R-:W-:Y:S01]  /*0110*/  VIADD R2, R0, 0xffffffff ;  /* 0xffffffff00027836 */ /* 0x000fe20000000000 */
[----:B------:R-:W2:Y:S01]  /*0120*/  LDCU.64 UR12, c[0x0][0x388] ;  /* 0x00007100ff0c77ac */ /* 0x000ea20008000a00 */
[----:B0-----:R0:W5:Y:S01]  /*0130*/  LDG.E R22, desc[UR6][R22.64] ;  /* 0x0000000616167981 */ /* 0x001162000c1e1900 */
[----:B------:R-:W-:Y:S01]  /*0140*/  IADD3 R6, PT, PT, R6, UR4, -R7 ;  /* 0x0000000406067c10 */ /* 0x000fe2000fffe807 */
[-C--:B------:R-:W-:Y:S01]  /*0150*/  IMAD R2, R2, R7.reuse, RZ ;  /* 0x0000000702027224 */ /* 0x080fe200078e02ff */
[C---:B------:R-:W-:Y:S01]  /*0160*/  IADD3 R4, PT, PT, -R3.reuse, R7, RZ ;  /* 0x0000000703047210 */ /* 0x040fe20007ffe1ff */
[----:B------:R-:W-:Y:S01]  /*0170*/  VIADD R5, R3, 0xffffffff ;  /* 0xffffffff03057836 */ /* 0x000fe20000000000 */
[----:B------:R-:W-:Y:S01]  /*0180*/  ISETP.GT.U32.AND P1, PT, R6, -0x8, PT ;  /* 0xfffffff80600780c */ /* 0x000fe20003f24070 */
[----:B------:R-:W-:Y:S01]  /*0190*/  BSSY.RECONVERGENT B0, `(.L_x_0) ;  /* 0x00000da000007945 */ /* 0x000fe20003800200 */
[----:B------:R-:W-:Y:S01]  /*01a0*/  LOP3.LUT R6, R4, 0xfffffff8, RZ, 0xc0, !PT ;  /* 0xfffffff804067812 */ /* 0x000fe200078ec0ff */
[----:B------:R-:W-:Y:S01]  /*01b0*/  IMAD.IADD R5, R2, 0x1, R5 ;  /* 0x0000000102057824 */ /* 0x000fe200078e0205 */
[----:B------:R-:W-:Y:S01]  /*01c0*/  ISETP.NE.AND P0, PT, R0, RZ, PT ;  /* 0x000000ff0000720c */ /* 0x000fe20003f05270 */
[----:B------:R-:W3:Y:S01]  /*01d0*/  LDCU.64 UR4, c[0x0][0x388] ;  /* 0x00007100ff0477ac */ /* 0x000ee20008000a00 */
[----:B------:R-:W-:Y:S01]  /*01e0*/  SHF.R.S32.HI R7, RZ, 0x1f, R2 ;  /* 0x0000001fff077819 */ /* 0x000fe20000011402 */
[----:B-1----:R-:W-:Y:S01]  /*01f0*/  IMAD.WIDE.U32 R8, R5, 0x4, R8 ;  /* 0x0000000405087825 */ /* 0x002fe200078e0008 */
[----:B------:R-:W-:-:S03]  /*0200*/  ISETP.GT.AND P0, PT, R3, RZ, P0 ;  /* 0x000000ff0300720c */ /* 0x000fc60000704270 */
[----:B------:R-:W-:Y:S02]  /*0210*/  IMAD.MOV.U32 R5, RZ, RZ, R0 ;  /* 0x000000ffff057224 */ /* 0x000fe400078e0000 */
[----:B0-2---:R-:W-:-:S08]  /*0220*/  IMAD.MOV R6, RZ, RZ, -R6 ;  /* 0x000000ffff067224 */ /* 0x005fd000078e0a06 */
.L_x_10:
[----:B------:R-:W0:Y:S01]  /*0230*/  LDC R14, c[0x0][0x380] ;  /* 0x0000e000ff0e7b82 */ /* 0x000e220000000800 */
[----:B------:R-:W1:Y:S01]  /*0240*/  LDCU.64 UR8, c[0x0][0x388] ;  /* 0x00007100ff0877ac */ /* 0x000e620008000a00 */
[----:B------:R-:W-:Y:S01]  /*0250*/  IADD3 R13, PT, PT, R3, -0x1, RZ ;  /* 0xffffffff030d7810 */ /* 0x000fe20007ffe0ff */
[----:B------:R-:W-:Y:S01]  /*0260*/  IMAD.MOV.U32 R20, RZ, RZ, R5 ;  /* 0x000000ffff147224 */ /* 0x000fe200078e0005 */
[----:B------:R-:W-:Y:S01]  /*0270*/  BSSY.RECONVERGENT B1, `(.L_x_1) ;  /* 0x000005d000017945 */ /* 0x000fe20003800200 */
[----:B------:R-:W-:Y:S01]  /*0280*/  IMAD.MOV.U32 R21, RZ, RZ, R3 ;  /* 0x000000ffff157224 */ /* 0x000fe200078e0003 */
[----:B-1----:R-:W-:Y:S01]  /*0290*/  MOV R11, UR9 ;  /* 0x00000009000b7c02 */ /* 0x002fe20008000f00 */
[----:B------:R-:W-:Y:S02]  /*02a0*/  IMAD.U32 R10, RZ, RZ, UR8 ;  /* 0x00000008ff0a7e24 */ /* 0x000fe4000f8e00ff */
[C---:B0-----:R-:W-:Y:S02]  /*02b0*/  IMAD R13, R5.reuse, R14, R13 ;  /* 0x0000000e050d7224 */ /* 0x041fe400078e020d */
[----:B------:R-:W-:-:S02]  /*02c0*/  VIADD R5, R5, 0x1 ;  /* 0x0000000105057836 */ /* 0x000fc40000000000 */
[----:B------:R-:W-:-:S03]  /*02d0*/  IMAD.WIDE R12, R13, 0x4, R10 ;  /* 0x000000040d0c7825 */ /* 0x000fc600078e020a */
[----:B------:R-:W-:Y:S01]  /*02e0*/  ISETP.GE.AND P2, PT, R5, R14, PT ;  /* 0x0000000e0500720c */ /* 0x000fe20003f46270 */
[----:B------:R-:W-:-:S12]  /*02f0*/  @P1 BRA `(.L_x_2) ;  /* 0x0000000400501947 */ /* 0x000fd80003800000 */
[----:B------:R-:W-:Y:S01]  /*0300*/  ISETP.NE.AND P3, PT, R0, RZ, PT ;  /* 0x000000ff0000720c */ /* 0x000fe20003f65270 */
[----:B------:R-:W-:Y:S01]  /*0310*/  IMAD R27, R20, R14, R3 ;  /* 0x0000000e141b7224 */ /* 0x000fe200078e0203 */
[----:B------:R-:W-:Y:S01]  /*0320*/  MOV R21, R3 ;  /* 0x0000000300157202 */ /* 0x000fe20000000f00 */
[----:B------:R-:W-:Y:S02]  /*0330*/  IMAD.IADD R25, R3, 0x1, R2 ;  /* 0x0000000103197824 */ /* 0x000fe400078e0202 */
[----:B------:R-:W-:-:S08]  /*0340*/  IMAD.MOV.U32 R23, RZ, RZ, R6 ;  /* 0x000000ffff177224 */ /* 0x000fd000078e0006 */
.L_x_3:
[----:B------:R-:W-:Y:S01]  /*0350*/  IMAD.U32 R10, RZ, RZ, UR12 ;  /* 0x0000000cff0a7e24 */ /* 0x000fe2000f8e00ff */
[----:B------:R-:W-:Y:S01]  /*0360*/  ISETP.GE.AND P4, PT, R3, 0x1, PT ;  /* 0x000000010300780c */ /* 0x000fe20003f86270 */
[----:B------:R-:W-:Y:S02]  /*0370*/  IMAD.U32 R11, RZ, RZ, UR13 ;  /* 0x0000000dff0b7e24 */ /* 0x000fe4000f8e00ff */
[----:B------:R-:W-:-:S04]  /*0380*/  @P3 IMAD.WIDE R18, R25, 0x4, R10 ;  /* 0x0000000419123825 */ /* 0x000fc800078e020a */
[----:B------:R-:W-:Y:S02]  /*0390*/  IMAD.WIDE R16, R27, 0x4, R10 ;  /* 0x000000041b107825 */ /* 0x000fe400078e020a */
[----:B------:R-:W2:Y:S04]  /*03a0*/  @P3 LDG.E R18, desc[UR6][R18.64] ;  /* 0x0000000612123981 */ /* 0x000ea8000c1e1900 */
[----:B------:R-:W2:Y:S04]  /*03b0*/  LDG.E R29, desc[UR6][R16.64] ;  /* 0x00000006101d7981 */ /* 0x000ea8000c1e1900 */
[----:B------:R-:W4:Y:S01]  /*03c0*/  @P4 LDG.E R24, desc[UR6][R12.64] ;  /* 0x000000060c184981 */ /* 0x000f22000c1e1900 */
[----:B------:R-:W-:-:S03]  /*03d0*/  IADD3 R15, P5, PT, R2, R21, RZ ;  /* 0x00000015020f7210 */ /* 0x000fc60007fbe0ff */
[----:B------:R-:W4:Y:S01]  /*03e0*/  @P4 LDG.E R28, desc[UR6][R12.64] ;  /* 0x000000060c1c4981 */ /* 0x000f22000c1e1900 */
[----:B------:R-:W-:Y:S02]  /*03f0*/  LEA.HI.X.SX32 R26, R21, R7, 0x1, P5 ;  /* 0x00000007151a7211 */ /* 0x000fe400028f0eff */
[----:B---3--:R-:W-:-:S04]  /*0400*/  LEA R14, P5, R15, UR4, 0x2 ;  /* 0x000000040f0e7c11 */ /* 0x008fc8000f8a10ff */
[----:B------:R-:W-:Y:S02]  /*0410*/  LEA.HI.X R15, R15, UR5, R26, 0x2, P5 ;  /* 0x000000050f0f7c11 */ /* 0x000fe4000a8f141a */
[----:B------:R-:W3:Y:S04]  /*0420*/  @P0 LDG.E R26, desc[UR6][R8.64] ;  /* 0x00000006081a0981 */ /* 0x000ee8000c1e1900 */
[----:B------:R-:W3:Y:S01]  /*0430*/  @P3 LDG.E R19, desc[UR6][R14.64+0x4] ;  /* 0x000004060e133981 */ /* 0x000ee2000c1e1900 */
[----:B--2---:R-:W-:-:S03]  /*0440*/  @P3 IMAD.IADD R29, R29, 0x1, -R18 ;  /* 0x000000011d1d3824 */ /* 0x004fc600078e0a12 */
[----:B------:R-:W2:Y:S02]  /*0450*/  @P4 LDG.E R18, desc[UR6][R12.64] ;  /* 0x000000060c124981 */ /* 0x000ea4000c1e1900 */
[----:B----4-:R-:W-:Y:S02]  /*0460*/  @P4 IADD3 R29, PT, PT, R29, -R24, RZ ;  /* 0x800000181d1d4210 */ /* 0x010fe40007ffe0ff */
[----:B------:R-:W4:Y:S03]  /*0470*/  LDG.E R24, desc[UR6][R16.64+0x4] ;  /* 0x0000040610187981 */ /* 0x000f26000c1e1900 */
[----:B---3--:R-:W-:Y:S02]  /*0480*/  @P0 IMAD.IADD R29, R29, 0x1, R26 ;  /* 0x000000011d1d0824 */ /* 0x008fe400078e021a */
[----:B------:R-:W3:Y:S03]  /*0490*/  @P4 LDG.E R26, desc[UR6][R12.64] ;  /* 0x000000060c1a4981 */ /* 0x000ee6000c1e1900 */
[----:B-----5:R-:W-:-:S02]  /*04a0*/  VIMNMX R29, PT, PT, R29, R22, !PT ;  /* 0x000000161d1d7248 */ /* 0x020fc40007fe0100 */
[----:B------:R-:W3:Y:S01]  /*04b0*/  @P0 LDG.E R22, desc[UR6][R8.64] ;  /* 0x0000000608160981 */ /* 0x000ee2000c1e1900 */
[----:B----4-:R-:W-:-:S03]  /*04c0*/  @P3 IMAD.IADD R24, R24, 0x1, -R19 ;  /* 0x0000000118183824 */ /* 0x010fc600078e0a13 */
[----:B------:R-:W4:Y:S01]  /*04d0*/  @P3 LDG.E R19, desc[UR6][R14.64+0x8] ;  /* 0x000008060e133981 */ /* 0x000f22000c1e1900 */
[----:B--2---:R-:W-:-:S03]  /*04e0*/  @P4 IMAD.IADD R24, R24, 0x1, -R18 ;  /* 0x0000000118184824 */ /* 0x004fc600078e0a12 */
[----:B------:R-:W4:Y:S02]  /*04f0*/  LDG.E R18, desc[UR6][R16.64+0x8] ;  /* 0x0000080610127981 */ /* 0x000f24000c1e1900 */
[----:B---3--:R-:W-:Y:S02]  /*0500*/  @P0 IADD3 R24, PT, PT, R22, R24, RZ ;  /* 0x0000001816180210 */ /* 0x008fe40007ffe0ff */
[----:B------:R-:W2:Y:S02]  /*0510*/  @P3 LDG.E R22, desc[UR6][R14.64+0xc] ;  /* 0x00000c060e163981 */ /* 0x000ea4000c1e1900 */
[----:B------:R-:W-:Y:S02]  /*0520*/  VIMNMX R29, PT, PT, R29, R24, !PT ;  /* 0x000000181d1d7248 */ /* 0x000fe40007fe0100 */
[----:B------:R-:W3:Y:S01]  /*0530*/  @P0 LDG.E R24, desc[UR6][R8.64] ;  /* 0x0000000608180981 */ /* 0x000ee2000c1e1900 */
[----:B----4-:R-:W-:-:S03]  /*0540*/  @P3 IMAD.IADD R18, R18, 0x1, -R19 ;  /* 0x0000000112123824 */ /* 0x010fc600078e0a13 */
[----:B------:R-:W2:Y:S01]  /*0550*/  LDG.E R19, desc[UR6][R16.64+0xc] ;  /* 0x00000c0610137981 */ /* 0x000ea2000c1e1900 */
[----:B------:R-:W-:-:S03]  /*0560*/  @P4 IMAD.IADD R18, R18, 0x1, -R26 ;  /* 0x0000000112124824 */ /* 0x000fc600078e0a1a */
[----:B------:R-:W4:Y:S01]  /*0570*/  @P4 LDG.E R26, desc[UR6][R12.64] ;  /* 0x000000060c1a4981 */ /* 0x000f22000c1e1900 */
[----:B---3--:R-:W-:-:S03]  /*0580*/  @P0 IMAD.IADD R18, R24, 0x1, R18 ;  /* 0x0000000118120824 */ /* 0x008fc600078e0212 */
[----:B------:R-:W3:Y:S02]  /*0590*/  @P0 LDG.E R24, desc[UR6][R8.64] ;  /* 0x0000000608180981 */ /* 0x000ee4000c1e1900 */
[----:B------:R-:W-:Y:S02]  /*05a0*/  VIMNMX R18, PT, PT, R29, R18, !PT ;  /* 0x000000121d127248 */ /* 0x000fe40007fe0100 */
[----:B------:R-:W3:Y:S01]  /*05b0*/  @P3 LDG.E R29, desc[UR6][R14.64+0x10] ;  /* 0x000010060e1d3981 */ /* 0x000ee2000c1e1900 */
[----:B--2---:R-:W-:-:S03]  /*05c0*/  @P3 IADD3 R19, PT, PT, R19, -R22, RZ ;  /* 0x8000001613133210 */ /* 0x004fc60007ffe0ff */
[----:B------:R-:W2:Y:S02]  /*05d0*/  LDG.E R22, desc[UR6][R16.64+0x10] ;  /* 0x0000100610167981 */ /* 0x000ea4000c1e1900 */
[----:B----4-:R-:W-:Y:S02]  /*05e0*/  @P4 IMAD.IADD R19, R19, 0x1, -R26 ;  /* 0x0000000113134824 */ /* 0x010fe400078e0a1a */
[----:B------:R-:W4:Y:S02]  /*05f0*/  @P4 LDG.E R26, desc[UR6][R12.64] ;  /* 0x000000060c1a4981 */ /* 0x000f24000c1e1900 */
[----:B---3--:R-:W-:Y:S02]  /*0600*/  @P0 IMAD.IADD R19, R24, 0x1, R19 ;  /* 0x0000000118130824 */ /* 0x008fe400078e0213 */
[----:B------:R-:W3:Y:S01]  /*0610*/  @P0 LDG.E R24, desc[UR6][R8.64] ;  /* 0x0000000608180981 */ /* 0x000ee2000c1e1900 */
[----:B--2---:R-:W-:Y:S02]  /*0620*/  @P3 IMAD.IADD R22, R22, 0x1, -R29 ;  /* 0x0000000116163824 */ /* 0x004fe400078e0a1d */
[----:B------:R-:W-:-:S02]  /*0630*/  VIMNMX R29, PT, PT, R18, R19, !PT ;  /* 0x00000013121d7248 */ /* 0x000fc40007fe0100 */
[----:B------:R-:W2:Y:S04]  /*0640*/  LDG.E R18, desc[UR6][R16.64+0x14] ;  /* 0x0000140610127981 */ /* 0x000ea8000c1e1900 */
[----:B------:R-:W2:Y:S01]  /*0650*/  @P3 LDG.E R19, desc[UR6][R14.64+0x14] ;  /* 0x000014060e133981 */ /* 0x000ea2000c1e1900 */
[----:B----4-:R-:W-:-:S03]  /*0660*/  @P4 IADD3 R22, PT, PT, -R26, R22, RZ ;  /* 0x000000161a164210 */ /* 0x010fc60007ffe1ff */
[----:B------:R-:W4:Y:S02]  /*0670*/  @P4 LDG.E R26, desc[UR6][R12.64] ;  /* 0x000000060c1a4981 */ /* 0x000f24000c1e1900 */
[----:B---3--:R-:W-:Y:S02]  /*0680*/  @P0 IMAD.IADD R22, R24, 0x1, R22 ;  /* 0x0000000118160824 */ /* 0x008fe400078e0216 */
[----:B------:R-:W3:Y:S03]  /*0690*/  @P3 LDG.E R24, desc[UR6][R14.64+0x18] ;  /* 0x000018060e183981 */ /* 0x000ee6000c1e1900 */
[----:B------:R-:W-:Y:S02]  /*06a0*/  VIMNMX R29, PT, PT, R29, R22, !PT ;  /* 0x000000161d1d7248 */ /* 0x000fe40007fe0100 */
[----:B------:R-:W3:Y:S01]  /*06b0*/  @P4 LDG.E R22, desc[UR6][R12.64] ;  /* 0x000000060c164981 */ /* 0x000ee2000c1e1900 */
[----:B--2---:R-:W-:-:S03]  /*06c0*/  @P3 IMAD.IADD R18, R18, 0x1, -R19 ;  /* 0x0000000112123824 */ /* 0x004fc600078e0a13 */
[----:B------:R-:W3:Y:S01]  /*06d0*/  LDG.E R19, desc[UR6][R16.64+0x18] ;  /* 0x0000180610137981 */ /* 0x000ee2000c1e1900 */
[----:B----4-:R-:W-:-:S03]  /*06e0*/  @P4 IMAD.IADD R18, R18, 0x1, -R26 ;  /* 0x0000000112124824 */ /* 0x010fc600078e0a1a */
[----:B------:R-:W2:Y:S01]  /*06f0*/  @P0 LDG.E R26, desc[UR6][R8.64] ;  /* 0x00000006081a0981 */ /* 0x000ea2000c1e1900 */
[----:B---3--:R-:W-:-:S03]  /*0700*/  @P3 IMAD.IADD R19, R19, 0x1, -R24 ;  /* 0x0000000113133824 */ /* 0x008fc600078e0a18 */
[----:B------:R-:W3:Y:S01]  /*0710*/  LDG.E R24, desc[UR6][R16.64+0x1c] ;  /* 0x00001c0610187981 */ /* 0x000ee2000c1e1900 */
[----:B--2---:R-:W-:-:S03]  /*0720*/  @P0 IADD3 R18, PT, PT, R26, R18, RZ ;  /* 0x000000121a120210 */ /* 0x004fc60007ffe0ff */
[----:B------:R-:W3:Y:S01]  /*0730*/  @P3 LDG.E R26, desc[UR6][R14.64+0x1c] ;  /* 0x00001c060e1a3981 */ /* 0x000ee2000c1e1900 */
[----:B------:R-:W-:-:S03]  /*0740*/  @P4 IMAD.IADD R19, R19, 0x1, -R22 ;  /* 0x0000000113134824 */ /* 0x000fc600078e0a16 */
[----:B------:R-:W2:Y:S04]  /*0750*/  @P0 LDG.E R22, desc[UR6][R8.64] ;  /* 0x0000000608160981 */ /* 0x000ea8000c1e1900 */
[----:B------:R-:W4:Y:S01]  /*0760*/  @P0 LDG.E R15, desc[UR6][R8.64] ;  /* 0x00000006080f0981 */ /* 0x000f22000c1e1900 */
[----:B------:R-:W-:Y:S01]  /*0770*/  VIADD R23, R23, 0x8 ;  /* 0x0000000817177836 */ /* 0x000fe20000000000 */
[----:B------:R-:W-:Y:S01]  /*0780*/  VIMNMX R18, PT, PT, R29, R18, !PT ;  /* 0x000000121d127248 */ /* 0x000fe20007fe0100 */
[----:B------:R-:W-:Y:S01]  /*0790*/  VIADD R21, R21, 0x8 ;  /* 0x0000000815157836 */ /* 0x000fe20000000000 */
[----:B------:R-:W-:Y:S01]  /*07a0*/  IADD3 R27, PT, PT, R27, 0x8, RZ ;  /* 0x000000081b1b7810 */ /* 0x000fe20007ffe0ff */
[----:B------:R-:W-:Y:S01]  /*07b0*/  VIADD R25, R25, 0x8 ;  /* 0x0000000819197836 */ /* 0x000fe20000000000 */
[----:B---3--:R-:W-:-:S05]  /*07c0*/  @P3 IADD3 R24, PT, PT, R24, -R26, RZ ;  /* 0x8000001a18183210 */ /* 0x008fca0007ffe0ff */
[----:B------:R-:W-:Y:S01]  /*07d0*/  @P4 IMAD.IADD R24, R24, 0x1, -R28 ;  /* 0x0000000118184824 */ /* 0x000fe200078e0a1c */
[----:B------:R-:W-:Y:S02]  /*07e0*/  ISETP.NE.AND P4, PT, R23, RZ, PT ;  /* 0x000000ff1700720c */ /* 0x000fe40003f85270 */
[----:B--2---:R-:W-:Y:S01]  /*07f0*/  @P0 IADD3 R19, PT, PT, R22, R19, RZ ;  /* 0x0000001316130210 */ /* 0x004fe20007ffe0ff */
[----:B----4-:R-:W-:-:S03]  /*0800*/  @P0 IMAD.IADD R24, R15, 0x1, R24 ;  /* 0x000000010f180824 */ /* 0x010fc600078e0218 */
[----:B------:R-:W-:-:S04]  /*0810*/  VIMNMX R19, PT, PT, R18, R19, !PT ;  /* 0x0000001312137248 */ /* 0x000fc80007fe0100 */
[----:B------:R-:W-:-:S03]  /*0820*/  VIMNMX R22, PT, PT, R19, R24, !PT ;  /* 0x0000001813167248 */ /* 0x000fc60007fe0100 */
[----:B------:R-:W-:Y:S05]  /*0830*/  @P4 BRA `(.L_x_3) ;  /* 0xfffffff800c44947 */ /* 0x000fea000383ffff */
.L_x_2:
[----:B---3--:R-:W-:Y:S05]  /*0840*/  BSYNC.RECONVERGENT B1 ;  /* 0x0000000000017941 */ /* 0x008fea0003800200 */
.L_x_1:
[----:B------:R-:W-:Y:S01]  /*0850*/  LOP3.LUT R14, R4, 0x7, RZ, 0xc0, !PT ;  /* 0x00000007040e7812 */ /* 0x000fe200078ec0ff */
[----:B------:R-:W-:Y:S03]  /*0860*/  BSSY.RECONVERGENT B1, `(.L_x_4) ;  /* 0x000006b000017945 */ /* 0x000fe60003800200 */
[----:B------:R-:W-:-:S13]  /*0870*/  ISETP.NE.AND P3, PT, R14, RZ, PT ;  /* 0x000000ff0e00720c */ /* 0x000fda0003f65270 */
[----:B------:R-:W-:Y:S05]  /*0880*/  @!P3 BRA `(.L_x_5) ;  /* 0x0000000400a0b947 */ /* 0x000fea0003800000 */
[----:B------:R-:W-:Y:S01]  /*0890*/  VIADD R14, R14, 0xffffffff ;  /* 0xffffffff0e0e7836 */ /* 0x000fe20000000000 */
[----:B------:R-:W-:Y:S04]  /*08a0*/  BSSY.RECONVERGENT B2, `(.L_x_6) ;  /* 0x0000030000027945 */ /* 0x000fe80003800200 */
[----:B------:R-:W-:-:S13]  /*08b0*/  ISETP.GE.U32.AND P3, PT, R14, 0x3, PT ;  /* 0x000000030e00780c */ /* 0x000fda0003f66070 */
[----:B------:R-:W-:Y:S05]  /*08c0*/  @!P3 BRA `(.L_x_7) ;  /* 0x0000000000b4b947 */ /* 0x000fea0003800000 */
[----:B------:R-:W0:Y:S01]  /*08d0*/  LDCU UR8, c[0x0][0x380] ;  /* 0x00007000ff0877ac */ /* 0x000e220008000800 */
[----:B------:R-:W-:Y:S01]  /*08e0*/  ISETP.NE.AND P4, PT, R0, RZ, PT ;  /* 0x000000ff0000720c */ /* 0x000fe20003f85270 */
[----:B------:R-:W2:Y:S01]  /*08f0*/  @P0 LDG.E R26, desc[UR6][R8.64] ;  /* 0x00000006081a0981 */ /* 0x000ea2000c1e1900 */
[----:B------:R-:W-:Y:S01]  /*0900*/  IADD3 R15, P3, PT, R2, R21, RZ ;  /* 0x00000015020f7210 */ /* 0x000fe20007f7e0ff */
[----:B------:R-:W1:Y:S01]  /*0910*/  LDCU.64 UR10, c[0x0][0x388] ;  /* 0x00007100ff0a77ac */ /* 0x000e620008000a00 */
[----:B------:R-:W-:Y:S01]  /*0920*/  ISETP.GE.AND P5, PT, R3, 0x1, PT ;  /* 0x000000010300780c */ /* 0x000fe20003fa6270 */
[----:B------:R-:W3:Y:S01]  /*0930*/  @P0 LDG.E R29, desc[UR6][R8.64] ;  /* 0x00000006081d0981 */ /* 0x000ee2000c1e1900 */
[----:B------:R-:W-:-:S07]  /*0940*/  LEA.HI.X.SX32 R24, R21, R7, 0x1, P3 ;  /* 0x0000000715187211 */ /* 0x000fce00018f0eff */
[----:B------:R-:W-:Y:S01]  /*0950*/  @P4 IADD3 R19, PT, PT, R2, R21, RZ ;  /* 0x0000001502134210 */ /* 0x000fe20007ffe0ff */
[----:B0-----:R-:W-:-:S03]  /*0960*/  IMAD R17, R20, UR8, R21 ;  /* 0x0000000814117c24 */ /* 0x001fc6000f8e0215 */
[----:B------:R-:W4:Y:S01]  /*0970*/  @P5 LDG.E R28, desc[UR6][R12.64] ;  /* 0x000000060c1c5981 */ /* 0x000f22000c1e1900 */
[--C-:B------:R-:W-:Y:S01]  /*0980*/  @P4 IMAD.WIDE R18, R19, 0x4, R10.reuse ;  /* 0x0000000413124825 */ /* 0x100fe200078e020a */
[----:B-1----:R-:W-:Y:S02]  /*0990*/  LEA R14, P3, R15, UR10, 0x2 ;  /* 0x0000000a0f0e7c11 */ /* 0x002fe4000f8610ff */
[----:B------:R-:W3:Y:S01]  /*09a0*/  @P5 LDG.E R27, desc[UR6][R12.64] ;  /* 0x000000060c1b5981 */ /* 0x000ee2000c1e1900 */
[----:B------:R-:W-:Y:S01]  /*09b0*/  IMAD.WIDE R16, R17, 0x4, R10 ;  /* 0x0000000411107825 */ /* 0x000fe200078e020a */
[----:B------:R-:W-:Y:S02]  /*09c0*/  LEA.HI.X R15, R15, UR11, R24, 0x2, P3 ;  /* 0x0000000b0f0f7c11 */ /* 0x000fe400098f1418 */
[----:B------:R-:W2:Y:S04]  /*09d0*/  @P4 LDG.E R18, desc[UR6][R18.64] ;  /* 0x0000000612124981 */ /* 0x000ea8000c1e1900 */
[----:B------:R-:W2:Y:S04]  /*09e0*/  LDG.E R23, desc[UR6][R16.64] ;  /* 0x0000000610177981 */ /* 0x000ea8000c1e1900 */
[----:B------:R-:W3:Y:S04]  /*09f0*/  LDG.E R24, desc[UR6][R16.64+0x4] ;  /* 0x0000040610187981 */ /* 0x000ee8000c1e1900 */
[----:B------:R-:W3:Y:S04]  /*0a00*/  @P4 LDG.E R25, desc[UR6][R14.64+0x4] ;  /* 0x000004060e194981 */ /* 0x000ee8000c1e1900 */
[----:B------:R-:W3:Y:S01]  /*0a10*/  @P4 LDG.E R19, desc[UR6][R14.64+0xc] ;  /* 0x00000c060e134981 */ /* 0x000ee2000c1e1900 */
[----:B--2---:R-:W-:-:S03]  /*0a20*/  @P4 IMAD.IADD R23, R23, 0x1, -R18 ;  /* 0x0000000117174824 */ /* 0x004fc600078e0a12 */
[----:B------:R-:W2:Y:S01]  /*0a30*/  LDG.E R18, desc[UR6][R16.64+0xc] ;  /* 0x00000c0610127981 */ /* 0x000ea2000c1e1900 */
[----:B----4-:R-:W-:-:S03]  /*0a40*/  @P5 IMAD.IADD R23, R23, 0x1, -R28 ;  /* 0x0000000117175824 */ /* 0x010fc600078e0a1c */
[----:B------:R-:W4:Y:S01]  /*0a50*/  @P4 LDG.E R28, desc[UR6][R14.64+0x8] ;  /* 0x000008060e1c4981 */ /* 0x000f22000c1e1900 */
[----:B---3--:R-:W-:-:S03]  /*0a60*/  @P4 IADD3 R24, PT, PT, R24, -R25, RZ ;  /* 0x8000001918184210 */ /* 0x008fc60007ffe0ff */
[----:B------:R-:W4:Y:S01]  /*0a70*/  LDG.E R25, desc[UR6][R16.64+0x8] ;  /* 0x0000080610197981 */ /* 0x000f22000c1e1900 */
[----:B------:R-:W-:-:S03]  /*0a80*/  @P0 IMAD.IADD R23, R26, 0x1, R23 ;  /* 0x000000011a170824 */ /* 0x000fc600078e0217 */
[----:B------:R-:W3:Y:S01]  /*0a90*/  @P5 LDG.E R26, desc[UR6][R12.64] ;  /* 0x000000060c1a5981 */ /* 0x000ee2000c1e1900 */
[----:B------:R-:W-:-:S03]  /*0aa0*/  @P5 IMAD.IADD R24, R24, 0x1, -R27 ;  /* 0x0000000118185824 */ /* 0x000fc600078e0a1b */
[----:B------:R-:W2:Y:S04]  /*0ab0*/  @P5 LDG.E R27, desc[UR6][R12.64] ;  /* 0x000000060c1b5981 */ /* 0x000ea8000c1e1900 */
[----:B------:R-:W2:Y:S01]  /*0ac0*/  @P0 LDG.E R17, desc[UR6][R8.64] ;  /* 0x0000000608110981 */ /* 0x000ea2000c1e1900 */
[----:B----4-:R-:W-:-:S03]  /*0ad0*/  @P4 IADD3 R25, PT, PT, R25, -R28, RZ ;  /* 0x8000001c19194210 */ /* 0x010fc60007ffe0ff */
[----:B------:R-:W4:Y:S01]  /*0ae0*/  @P0 LDG.E R28, desc[UR6][R8.64] ;  /* 0x00000006081c0981 */ /* 0x000f22000c1e1900 */
[----:B------:R-:W-:Y:S01]  /*0af0*/  @P0 IMAD.IADD R24, R29, 0x1, R24 ;  /* 0x000000011d180824 */ /* 0x000fe200078e0218 */
[----:B---3--:R-:W-:Y:S01]  /*0b00*/  @P5 IADD3 R25, PT, PT, -R26, R25, RZ ;  /* 0x000000191a195210 */ /* 0x008fe20007ffe1ff */
[----:B--2---:R-:W-:Y:S01]  /*0b10*/  @P4 IMAD.IADD R18, R18, 0x1, -R19 ;  /* 0x0000000112124824 */ /* 0x004fe200078e0a13 */
[----:B-----5:R-:W-:-:S03]  /*0b20*/  VIMNMX R23, PT, PT, R22, R23, !PT ;  /* 0x0000001716177248 */ /* 0x020fc60007fe0100 */
[----:B------:R-:W-:Y:S01]  /*0b30*/  @P5 IMAD.IADD R18, R18, 0x1, -R27 ;  /* 0x0000000112125824 */ /* 0x000fe200078e0a1b */
[----:B------:R-:W-:-:S04]  /*0b40*/  VIMNMX R24, PT, PT, R23, R24, !PT ;  /* 0x0000001817187248 */ /* 0x000fc80007fe0100 */
[----:B------:R-:W-:Y:S01]  /*0b50*/  @P0 IADD3 R18, PT, PT, R17, R18, RZ ;  /* 0x0000001211120210 */ /* 0x000fe20007ffe0ff */
[----:B------:R-:W-:Y:S02]  /*0b60*/  VIADD R21, R21, 0x4 ;  /* 0x0000000415157836 */ /* 0x000fe40000000000 */
[----:B----4-:R-:W-:-:S05]  /*0b70*/  @P0 IMAD.IADD R25, R28, 0x1, R25 ;  /* 0x000000011c190824 */ /* 0x010fca00078e0219 */
[----:B------:R-:W-:-:S04]  /*0b80*/  VIMNMX R25, PT, PT, R24, R25, !PT ;  /* 0x0000001918197248 */ /* 0x000fc80007fe0100 */
[----:B------:R-:W-:-:S07]  /*0b90*/  VIMNMX R22, PT, PT, R25, R18, !PT ;  /* 0x0000001219167248 */ /* 0x000fce0007fe0100 */
.L_x_7:
[----:B------:R-:W-:Y:S05]  /*0ba0*/  BSYNC.RECONVERGENT B2 ;  /* 0x0000000000027941 */ /* 0x000fea0003800200 */
.L_x_6:
[----:B------:R-:W-:-:S04]  /*0bb0*/  LOP3.LUT R14, R4, 0x3, RZ, 0xc0, !PT ;  /* 0x00000003040e7812 */ /* 0x000fc800078ec0ff */
[----:B------:R-:W-:-:S13]  /*0bc0*/  ISETP.NE.AND P3, PT, R14, RZ, PT ;  /* 0x000000ff0e00720c */ /* 0x000fda0003f65270 */
[----:B------:R-:W-:Y:S05]  /*0bd0*/  @!P3 BRA `(.L_x_5) ;  /* 0x0000000000ccb947 */ /* 0x000fea0003800000 */
[----:B------:R-:W-:Y:S01]  /*0be0*/  ISETP.NE.AND P3, PT, R14, 0x1, PT ;  /* 0x000000010e00780c */ /* 0x000fe20003f65270 */
[----:B------:R-:W-:Y:S01]  /*0bf0*/  BSSY.RECONVERGENT B2, `(.L_x_8) ;  /* 0x0000020000027945 */ /* 0x000fe20003800200 */
[----:B------:R-:W-:-:S11]  /*0c00*/  LOP3.LUT R25, R4, 0x1, RZ, 0xc0, !PT ;  /* 0x0000000104197812 */ /* 0x000fd600078ec0ff */
[----:B------:R-:W-:Y:S05]  /*0c10*/  @!P3 BRA `(.L_x_9) ;  /* 0x000000000074b947 */ /* 0x000fea0003800000 */
[----:B------:R-:W-:Y:S01]  /*0c20*/  ISETP.NE.AND P3, PT, R0, RZ, PT ;  /* 0x000000ff0000720c */ /* 0x000fe20003f65270 */
[----:B------:R-:W0:Y:S01]  /*0c30*/  LDCU UR8, c[0x0][0x380] ;  /* 0x00007000ff0877ac */ /* 0x000e220008000800 */
[----:B------:R-:W-:Y:S01]  /*0c40*/  ISETP.GE.AND P4, PT, R3, 0x1, PT ;  /* 0x000000010300780c */ /* 0x000fe20003f86270 */
[----:B------:R-:W2:Y:S04]  /*0c50*/  @P0 LDG.E R28, desc[UR6][R8.64] ;  /* 0x00000006081c0981 */ /* 0x000ea8000c1e1900 */
[----:B------:R-:W3:Y:S06]  /*0c60*/  @P0 LDG.E R29, desc[UR6][R8.64] ;  /* 0x00000006081d0981 */ /* 0x000eec000c1e1900 */
[----:B------:R-:W1:Y:S01]  /*0c70*/  @P3 LDC.64 R14, c[0x0][0x388] ;  /* 0x0000e200ff0e3b82 */ /* 0x000e620000000a00 */
[C---:B------:R-:W-:Y:S01]  /*0c80*/  @P3 IMAD.IADD R17, R2.reuse, 0x1, R21 ;  /* 0x0000000102113824 */ /* 0x040fe200078e0215 */
[----:B------:R-:W-:Y:S01]  /*0c90*/  @P3 IADD3 R23, P5, PT, R2, R21, RZ ;  /* 0x0000001502173210 */ /* 0x000fe20007fbe0ff */
[----:B------:R-:W4:Y:S02]  /*0ca0*/  @P4 LDG.E R26, desc[UR6][R12.64] ;  /* 0x000000060c1a4981 */ /* 0x000f24000c1e1900 */
[----:B------:R-:W-:Y:S01]  /*0cb0*/  @P3 IMAD.WIDE R16, R17, 0x4, R10 ;  /* 0x0000000411103825 */ /* 0x000fe200078e020a */
[----:B------:R-:W-:Y:S01]  /*0cc0*/  @P3 LEA.HI.X.SX32 R24, R21, R7, 0x1, P5 ;  /* 0x0000000715183211 */ /* 0x000fe200028f0eff */
[----:B------:R-:W3:Y:S02]  /*0cd0*/  @P4 LDG.E R27, desc[UR6][R12.64] ;  /* 0x000000060c1b4981 */ /* 0x000ee4000c1e1900 */
[----:B0-----:R-:W-:-:S02]  /*0ce0*/  IMAD R19, R20, UR8, R21 ;  /* 0x0000000814137c24 */ /* 0x001fc4000f8e0215 */
[----:B------:R-:W2:Y:S02]  /*0cf0*/  @P3 LDG.E R16, desc[UR6][R16.64] ;  /* 0x0000000610103981 */ /* 0x000ea4000c1e1900 */
[----:B------:R-:W-:Y:S01]  /*0d00*/  IMAD.WIDE R18, R19, 0x4, R10 ;  /* 0x0000000413127825 */ /* 0x000fe200078e020a */
[----:B-1----:R-:W-:-:S04]  /*0d10*/  @P3 LEA R14, P6, R23, R14, 0x2 ;  /* 0x0000000e170e3211 */ /* 0x002fc800078c10ff */
[----:B------:R-:W-:Y:S02]  /*0d20*/  @P3 LEA.HI.X R15, R23, R15, R24, 0x2, P6 ;  /* 0x0000000f170f3211 */ /* 0x000fe400030f1418 */
[----:B------:R-:W2:Y:S04]  /*0d30*/  LDG.E R23, desc[UR6][R18.64] ;  /* 0x0000000612177981 */ /* 0x000ea8000c1e1900 */
[----:B------:R-:W3:Y:S04]  /*0d40*/  LDG.E R24, desc[UR6][R18.64+0x4] ;  /* 0x0000040612187981 */ /* 0x000ee8000c1e1900 */
[----:B------:R-:W3:Y:S01]  /*0d50*/  @P3 LDG.E R15, desc[UR6][R14.64+0x4] ;  /* 0x000004060e0f3981 */ /* 0x000ee2000c1e1900 */
[----:B------:R-:W-:-:S02]  /*0d60*/  IADD3 R21, PT, PT, R21, 0x2, RZ ;  /* 0x0000000215157810 */ /* 0x000fc40007ffe0ff */
[----:B--2---:R-:W-:-:S05]  /*0d70*/  @P3 IADD3 R23, PT, PT, -R16, R23, RZ ;  /* 0x0000001710173210 */ /* 0x004fca0007ffe1ff */
[----:B----4-:R-:W-:Y:S02]  /*0d80*/  @P4 IMAD.IADD R23, R23, 0x1, -R26 ;  /* 0x0000000117174824 */ /* 0x010fe400078e0a1a */
[----:B---3--:R-:W-:-:S03]  /*0d90*/  @P3 IMAD.IADD R24, R24, 0x1, -R15 ;  /* 0x0000000118183824 */ /* 0x008fc600078e0a0f */
[----:B------:R-:W-:Y:S01]  /*0da0*/  @P0 IADD3 R23, PT, PT, R28, R23, RZ ;  /* 0x000000171c170210 */ /* 0x000fe20007ffe0ff */
[----:B------:R-:W-:-:S03]  /*0db0*/  @P4 IMAD.IADD R24, R24, 0x1, -R27 ;  /* 0x0000000118184824 */ /* 0x000fc600078e0a1b */
[----:B-----5:R-:W-:Y:S01]  /*0dc0*/  VIMNMX R23, PT, PT, R22, R23, !PT ;  /* 0x0000001716177248 */ /* 0x020fe20007fe0100 */
[----:B------:R-:W-:-:S05]  /*0dd0*/  @P0 IMAD.IADD R24, R29, 0x1, R24 ;  /* 0x000000011d180824 */ /* 0x000fca00078e0218 */
[----:B------:R-:W-:-:S07]  /*0de0*/  VIMNMX R22, PT, PT, R23, R24, !PT ;  /* 0x0000001817167248 */ /* 0x000fce0007fe0100 */
.L_x_9:
[----:B------:R-:W-:Y:S05]  /*0df0*/  BSYNC.RECONVERGENT B2 ;  /* 0x0000000000027941 */ /* 0x000fea0003800200 */
.L_x_8:
[----:B------:R-:W-:-:S13]  /*0e00*/  ISETP.NE.U32.AND P3, PT, R25, 0x1, PT ;  /* 0x000000011900780c */ /* 0x000fda0003f65070 */
[----:B------:R-:W-:Y:S05]  /*0e10*/  @P3 BRA `(.L_x_5) ;  /* 0x00000000003c3947 */ /* 0x000fea0003800000 */
[----:B------:R-:W0:Y:S01]  /*0e20*/  LDCU UR8, c[0x0][0x380] ;  /* 0x00007000ff0877ac */ /* 0x000e220008000800 */
[----:B------:R-:W-:Y:S01]  /*0e30*/  ISETP.NE.AND P3, PT, R0, RZ, PT ;  /* 0x000000ff0000720c */ /* 0x000fe20003f65270 */
[----:B------:R-:W2:Y:S01]  /*0e40*/  @P0 LDG.E R16, desc[UR6][R8.64] ;  /* 0x0000000608100981 */ /* 0x000ea2000c1e1900 */
[----:B------:R-:W-:-:S11]  /*0e50*/  ISETP.GE.AND P4, PT, R3, 0x1, PT ;  /* 0x000000010300780c */ /* 0x000fd60003f86270 */
[--C-:B------:R-:W-:Y:S02]  /*0e60*/  @P3 IMAD.IADD R17, R2, 0x1, R21.reuse ;  /* 0x0000000102113824 */ /* 0x100fe400078e0215 */
[----:B------:R-:W3:Y:S01]  /*0e70*/  @P4 LDG.E R12, desc[UR6][R12.64] ;  /* 0x000000060c0c4981 */ /* 0x000ee2000c1e1900 */
[----:B0-----:R-:W-:-:S04]  /*0e80*/  IMAD R15, R20, UR8, R21 ;  /* 0x00000008140f7c24 */ /* 0x001fc8000f8e0215 */
[----:B------:R-:W-:-:S04]  /*0e90*/  IMAD.WIDE R14, R15, 0x4, R10 ;  /* 0x000000040f0e7825 */ /* 0x000fc800078e020a */
[----:B------:R-:W-:Y:S02]  /*0ea0*/  @P3 IMAD.WIDE R10, R17, 0x4, R10 ;  /* 0x00000004110a3825 */ /* 0x000fe400078e020a */
[----:B------:R-:W4:Y:S04]  /*0eb0*/  LDG.E R17, desc[UR6][R14.64] ;  /* 0x000000060e117981 */ /* 0x000f28000c1e1900 */
[----:B------:R-:W4:Y:S02]  /*0ec0*/  @P3 LDG.E R10, desc[UR6][R10.64] ;  /* 0x000000060a0a3981 */ /* 0x000f24000c1e1900 */
[----:B----4-:R-:W-:-:S05]  /*0ed0*/  @P3 IMAD.IADD R17, R17, 0x1, -R10 ;  /* 0x0000000111113824 */ /* 0x010fca00078e0a0a */
[----:B---3--:R-:W-:-:S05]  /*0ee0*/  @P4 IADD3 R17, PT, PT, -R12, R17, RZ ;  /* 0x000000110c114210 */ /* 0x008fca0007ffe1ff */
[----:B--2---:R-:W-:-:S05]  /*0ef0*/  @P0 IMAD.IADD R17, R16, 0x1, R17 ;  /* 0x0000000110110824 */ /* 0x004fca00078e0211 */
[----:B-----5:R-:W-:-:S07]  /*0f00*/  VIMNMX R22, PT, PT, R22, R17, !PT ;  /* 0x0000001116167248 */ /* 0x020fce0007fe0100 */
.L_x_5:
[----:B------:R-:W-:Y:S05]  /*0f10*/  BSYNC.RECONVERGENT B1 ;  /* 0x0000000000017941 */ /* 0x000fea0003800200 */
.L_x_4:
[----:B------:R-:W-:Y:S05]  /*0f20*/  @!P2 BRA `(.L_x_10) ;  /* 0xfffffff000c0a947 */ /* 0x000fea000383ffff */
[----:B------:R-:W-:Y:S05]  /*0f30*/  BSYNC.RECONVERGENT B0 ;  /* 0x0000000000007941 */ /* 0x000fea0003800200 */
.L_x_0:
[----:B------:R-:W0:Y:S01]  /*0f40*/  LDC.64 R4, c[0x0][0x390] ;  /* 0x0000e400ff047b82 */ /* 0x000e220000000a00 */
[----:B------:R-:W1:Y:S02]  /*0f50*/  LDCU UR8, c[0x0][0x380] ;  /* 0x00007000ff0877ac */ /* 0x000e640008000800 */
[----:B-1----:R-:W-:-:S04]  /*0f60*/  IMAD R3, R0, UR8, R3 ;  /* 0x0000000800037c24 */ /* 0x002fc8000f8e0203 */
[----:B0-----:R-:W-:-:S05]  /*0f70*/  IMAD.WIDE R2, R3, 0x4, R4 ;  /* 0x0000000403027825 */ /* 0x001fca00078e0204 */
[----:B-----5:R-:W-:Y:S01]  /*0f80*/  STG.E desc[UR6][R2.64], R22 ;  /* 0x0000001602007986 */ /* 0x020fe2000c101906 */
[----:B------:R-:W-:Y:S05]  /*0f90*/  EXIT ;  /* 0x000000000000794d */ /* 0x000fea0003800000 */
.L_x_11:
[----:B------:R-:W-:-:S00]  /*0fa0*/  BRA `(.L_x_11) ;  /* 0xfffffffc00fc7947 */ /* 0x000fc0000383ffff */
[----:B------:R-:W-:-:S00]  /*0fb0*/  NOP ;  /* 0x0000000000007918 */ /* 0x000fc00000000000 */
        /* <DEDUP_REMOVED lines=12> */
.L_x_12:


//--------------------- .nv.shared.reserved.0     --------------------------
	.section	.nv.shared.reserved.0,"aw",@nobits
	.weak		__nv_reservedSMEM_offset_0_alias
	.size		__nv_reservedSMEM_offset_0_alias, 0, 64
	.other		__nv_reservedSMEM_offset_0_alias,@"STO_CUDA_RESERVED_SHARED STV_DEFAULT"
__nv_reservedSMEM_offset_0_alias:
	.zero		0
	.zero		64


//--------------------- .nv.constant0.find_maxes  --------------------------
	.section	.nv.constant0.find_maxes,"a",@progbits
	.sectionflags	@""
	.align	4
.nv.constant0.find_maxes:
	.zero		920


//--------------------- SYMBOLS --------------------------

	.type		.nv.reservedSmem.offset0,@object
	.size		.nv.reservedSmem.offset0,0x4
